//
// Generated by NVIDIA NVVM Compiler
//
// Compiler Build ID: CL-36424714
// Cuda compilation tools, release 13.0, V13.0.88
// Based on NVVM 20.0.0
//

.version 9.0
.target sm_100
.address_size 64

	// .globl	_Z21atomic_counter_kernelPN4cuda3__46atomicIiLNS_3std3__412thread_scopeE1EEEi
// _ZZ22acquire_release_kernelPiE4flag has been demoted
// _ZZ22acquire_release_kernelPiE4data has been demoted

.visible .entry _Z21atomic_counter_kernelPN4cuda3__46atomicIiLNS_3std3__412thread_scopeE1EEEi(
	.param .u64 .ptr .align 1 _Z21atomic_counter_kernelPN4cuda3__46atomicIiLNS_3std3__412thread_scopeE1EEEi_param_0,
	.param .u32 _Z21atomic_counter_kernelPN4cuda3__46atomicIiLNS_3std3__412thread_scopeE1EEEi_param_1
)
{
	.reg .pred 	%p<2>;
	.reg .b32 	%r<8>;
	.reg .b64 	%rd<3>;

	ld.param.u64 	%rd1, [_Z21atomic_counter_kernelPN4cuda3__46atomicIiLNS_3std3__412thread_scopeE1EEEi_param_0];
	ld.param.u32 	%r1, [_Z21atomic_counter_kernelPN4cuda3__46atomicIiLNS_3std3__412thread_scopeE1EEEi_param_1];
	mov.u32 	%r2, %ctaid.x;
	mov.u32 	%r3, %ntid.x;
	mov.u32 	%r4, %tid.x;
	mad.lo.s32 	%r5, %r2, %r3, %r4;
	setp.ge.s32 	%p1, %r5, %r1;
	@%p1 bra 	$L__BB0_2;
	mov.b32 	%r7, 1;
	// begin inline asm
	atom.add.relaxed.gpu.s32 %r6,[%rd1],%r7;
	// end inline asm
$L__BB0_2:
	ret;

}
	// .globl	_Z22acquire_release_kernelPi
.visible .entry _Z22acquire_release_kernelPi(
	.param .u64 .ptr .align 1 _Z22acquire_release_kernelPi_param_0
)
{
	.reg .pred 	%p<5>;
	.reg .b32 	%r<10>;
	.reg .b64 	%rd<9>;
	// demoted variable
	.shared .align 4 .b8 _ZZ22acquire_release_kernelPiE4flag[4];
	// demoted variable
	.shared .align 4 .u32 _ZZ22acquire_release_kernelPiE4data;
	ld.param.u64 	%rd1, [_Z22acquire_release_kernelPi_param_0];
	mov.u32 	%r1, %tid.x;
	setp.ne.s32 	%p1, %r1, 0;
	@%p1 bra 	$L__BB1_2;
	mov.u32 	%r3, _ZZ22acquire_release_kernelPiE4flag;
	cvt.u64.u32 	%rd3, %r3;
	cvta.shared.u64 	%rd2, %rd3;
	mov.b32 	%r2, 0;
	// begin inline asm
	st.relaxed.cta.b32 [%rd2],%r2;
	// end inline asm
	st.shared.u32 	[_ZZ22acquire_release_kernelPiE4data], %r2;
$L__BB1_2:
	setp.ne.s32 	%p2, %r1, 0;
	bar.sync 	0;
	@%p2 bra 	$L__BB1_4;
	mov.b32 	%r8, 42;
	st.shared.u32 	[_ZZ22acquire_release_kernelPiE4data], %r8;
	mov.u32 	%r9, _ZZ22acquire_release_kernelPiE4flag;
	cvt.u64.u32 	%rd8, %r9;
	cvta.shared.u64 	%rd7, %rd8;
	mov.b32 	%r7, 1;
	// begin inline asm
	st.release.cta.b32 [%rd7],%r7;
	// end inline asm
	bra.uni 	$L__BB1_8;
$L__BB1_4:
	setp.ne.s32 	%p3, %r1, 1;
	@%p3 bra 	$L__BB1_8;
	mov.u32 	%r5, _ZZ22acquire_release_kernelPiE4flag;
	cvt.u64.u32 	%rd5, %r5;
$L__BB1_6:
	cvta.shared.u64 	%rd4, %rd5;
	// begin inline asm
	ld.acquire.cta.b32 %r4,[%rd4];
	// end inline asm
	setp.eq.s32 	%p4, %r4, 0;
	@%p4 bra 	$L__BB1_6;
	ld.shared.u32 	%r6, [_ZZ22acquire_release_kernelPiE4data];
	cvta.to.global.u64 	%rd6, %rd1;
	st.global.u32 	[%rd6], %r6;
$L__BB1_8:
	ret;

}
	// .globl	_Z17atomic_ref_kernelPiii
.visible .entry _Z17atomic_ref_kernelPiii(
	.param .u64 .ptr .align 1 _Z17atomic_ref_kernelPiii_param_0,
	.param .u32 _Z17atomic_ref_kernelPiii_param_1,
	.param .u32 _Z17atomic_ref_kernelPiii_param_2
)
{
	.reg .pred 	%p<6>;
	.reg .b32 	%r<28>;
	.reg .b64 	%rd<9>;

	ld.param.u64 	%rd2, [_Z17atomic_ref_kernelPiii_param_0];
	ld.param.u32 	%r9, [_Z17atomic_ref_kernelPiii_param_1];
	ld.param.u32 	%r8, [_Z17atomic_ref_kernelPiii_param_2];
	mov.u32 	%r10, %ctaid.x;
	mov.u32 	%r11, %ntid.x;
	mov.u32 	%r12, %tid.x;
	mad.lo.s32 	%r13, %r10, %r11, %r12;
	rem.s32 	%r14, %r13, %r9;
	mul.wide.s32 	%rd3, %r14, 4;
	add.s64 	%rd1, %rd2, %rd3;
	setp.lt.s32 	%p1, %r8, 1;
	@%p1 bra 	$L__BB2_7;
	and.b32  	%r1, %r8, 3;
	setp.lt.u32 	%p2, %r8, 4;
	@%p2 bra 	$L__BB2_4;
	and.b32  	%r15, %r8, 2147483644;
	neg.s32 	%r26, %r15;
$L__BB2_3:
	mov.b32 	%r23, 1;
	// begin inline asm
	atom.add.relaxed.gpu.s32 %r16,[%rd1],%r23;
	// end inline asm
	// begin inline asm
	atom.add.relaxed.gpu.s32 %r18,[%rd1],%r23;
	// end inline asm
	// begin inline asm
	atom.add.relaxed.gpu.s32 %r20,[%rd1],%r23;
	// end inline asm
	// begin inline asm
	atom.add.relaxed.gpu.s32 %r22,[%rd1],%r23;
	// end inline asm
	add.s32 	%r26, %r26, 4;
	setp.ne.s32 	%p3, %r26, 0;
	@%p3 bra 	$L__BB2_3;
$L__BB2_4:
	setp.eq.s32 	%p4, %r1, 0;
	@%p4 bra 	$L__BB2_7;
	neg.s32 	%r27, %r1;
$L__BB2_6:
	.pragma "nounroll";
	mov.b32 	%r25, 1;
	// begin inline asm
	atom.add.relaxed.gpu.s32 %r24,[%rd1],%r25;
	// end inline asm
	add.s32 	%r27, %r27, 1;
	setp.ne.s32 	%p5, %r27, 0;
	@%p5 bra 	$L__BB2_6;
$L__BB2_7:
	ret;

}


// ===== COMPILED SASS (sm_100) =====

	.target	sm_100

	.elftype	@"ET_EXEC"


//--------------------- .note.nv.tkinfo           --------------------------
	.section	.note.nv.tkinfo,"",@"SHT_NOTE"
	.sectionflags	@"SHF_NOTE_NV_TKINFO"
	.tkinfo
        /*0018*/ 	.word	0x00000002
        /*0030*/ 	.string	""
        /*0030*/ 	.string	"ptxas"
        /*0030*/ 	.string	"Cuda compilation tools, release 13.0, V13.0.88"
        /*0030*/ 	.string	"Build cuda_13.0.r13.0/compiler.36424714_0"
        /*0030*/ 	.string	"-arch sm_100 -m 64 "



//--------------------- .note.nv.cuinfo           --------------------------
	.section	.note.nv.cuinfo,"",@"SHT_NOTE"
	.sectionflags	@"SHF_NOTE_NV_CUINFO"
        /*0018*/ 	.short	0x0002
        /*001a*/ 	.short	0x0064
        /*001c*/ 	.short	0x0082
	.zero		2


//--------------------- .nv.info                  --------------------------
	.section	.nv.info,"",@"SHT_CUDA_INFO"
	.align	4


	//----- nvinfo : EIATTR_REGCOUNT
	.align		4
        /*0000*/ 	.byte	0x04, 0x2f
        /*0002*/ 	.short	(.L_1 - .L_0)
	.align		4
.L_0:
        /*0004*/ 	.word	index@(_Z21atomic_counter_kernelPN4cuda3__46atomicIiLNS_3std3__412thread_scopeE1EEEi)
        /*0008*/ 	.word	0x00000008


	//----- nvinfo : EIATTR_FRAME_SIZE
	.align		4
.L_1:
        /*000c*/ 	.byte	0x04, 0x11
        /*000e*/ 	.short	(.L_3 - .L_2)
	.align		4
.L_2:
        /*0010*/ 	.word	index@(_Z21atomic_counter_kernelPN4cuda3__46atomicIiLNS_3std3__412thread_scopeE1EEEi)
        /*0014*/ 	.word	0x00000000


	//----- nvinfo : EIATTR_REGCOUNT
	.align		4
.L_3:
        /*0018*/ 	.byte	0x04, 0x2f
        /*001a*/ 	.short	(.L_5 - .L_4)
	.align		4
.L_4:
        /*001c*/ 	.word	index@(_Z22acquire_release_kernelPi)
        /*0020*/ 	.word	0x0000000a


	//----- nvinfo : EIATTR_FRAME_SIZE
	.align		4
.L_5:
        /*0024*/ 	.byte	0x04, 0x11
        /*0026*/ 	.short	(.L_7 - .L_6)
	.align		4
.L_6:
        /*0028*/ 	.word	index@(_Z22acquire_release_kernelPi)
        /*002c*/ 	.word	0x00000000


	//----- nvinfo : EIATTR_REGCOUNT
	.align		4
.L_7:
        /*0030*/ 	.byte	0x04, 0x2f
        /*0032*/ 	.short	(.L_9 - .L_8)
	.align		4
.L_8:
        /*0034*/ 	.word	index@(_Z17atomic_ref_kernelPiii)
        /*0038*/ 	.word	0x0000000b


	//----- nvinfo : EIATTR_FRAME_SIZE
	.align		4
.L_9:
        /*003c*/ 	.byte	0x04, 0x11
        /*003e*/ 	.short	(.L_11 - .L_10)
	.align		4
.L_10:
        /*0040*/ 	.word	index@(_Z17atomic_ref_kernelPiii)
        /*0044*/ 	.word	0x00000000


	//----- nvinfo : EIATTR_MIN_STACK_SIZE
	.align		4
.L_11:
        /*0048*/ 	.byte	0x04, 0x12
        /*004a*/ 	.short	(.L_13 - .L_12)
	.align		4
.L_12:
        /*004c*/ 	.word	index@(_Z17atomic_ref_kernelPiii)
        /*0050*/ 	.word	0x00000000


	//----- nvinfo : EIATTR_MIN_STACK_SIZE
	.align		4
.L_13:
        /*0054*/ 	.byte	0x04, 0x12
        /*0056*/ 	.short	(.L_15 - .L_14)
	.align		4
.L_14:
        /*0058*/ 	.word	index@(_Z22acquire_release_kernelPi)
        /*005c*/ 	.word	0x00000000


	//----- nvinfo : EIATTR_MIN_STACK_SIZE
	.align		4
.L_15:
        /*0060*/ 	.byte	0x04, 0x12
        /*0062*/ 	.short	(.L_17 - .L_16)
	.align		4
.L_16:
        /*0064*/ 	.word	index@(_Z21atomic_counter_kernelPN4cuda3__46atomicIiLNS_3std3__412thread_scopeE1EEEi)
        /*0068*/ 	.word	0x00000000
.L_17:


//--------------------- .nv.compat                --------------------------
	.section	.nv.compat,"",@"SHT_CUDA_COMPAT_INFO"
	.align	4
        /*0000*/ 	.byte	0x02, 0x09, 0x00, 0x00, 0x02, 0x02, 0x01, 0x00, 0x02, 0x05, 0x05, 0x00, 0x03, 0x07, 0x01, 0x01
        /*0010*/ 	.byte	0x02, 0x03, 0x00, 0x00, 0x02, 0x06, 0x01, 0x00, 0x04, 0x0b, 0x08, 0x00, 0x09, 0x00, 0x00, 0x00
        /*0020*/ 	.byte	0x00, 0x00, 0x00, 0x00


//--------------------- .nv.info._Z17atomic_ref_kernelPiii --------------------------
	.section	.nv.info._Z17atomic_ref_kernelPiii,"",@"SHT_CUDA_INFO"
	.sectionflags	@""
	.align	4


	//----- nvinfo : EIATTR_CUDA_API_VERSION
	.align		4
        /*0000*/ 	.byte	0x04, 0x37
        /*0002*/ 	.short	(.L_19 - .L_18)
.L_18:
        /*0004*/ 	.word	0x00000082


	//----- nvinfo : EIATTR_KPARAM_INFO
	.align		4
.L_19:
        /*0008*/ 	.byte	0x04, 0x17
        /*000a*/ 	.short	(.L_21 - .L_20)
.L_20:
        /*000c*/ 	.word	0x00000000
        /*0010*/ 	.short	0x0002
        /*0012*/ 	.short	0x000c
        /*0014*/ 	.byte	0x00, 0xf0, 0x11, 0x00


	//----- nvinfo : EIATTR_KPARAM_INFO
	.align		4
.L_21:
        /*0018*/ 	.byte	0x04, 0x17
        /*001a*/ 	.short	(.L_23 - .L_22)
.L_22:
        /*001c*/ 	.word	0x00000000
        /*0020*/ 	.short	0x0001
        /*0022*/ 	.short	0x0008
        /*0024*/ 	.byte	0x00, 0xf0, 0x11, 0x00


	//----- nvinfo : EIATTR_KPARAM_INFO
	.align		4
.L_23:
        /*0028*/ 	.byte	0x04, 0x17
        /*002a*/ 	.short	(.L_25 - .L_24)
.L_24:
        /*002c*/ 	.word	0x00000000
        /*0030*/ 	.short	0x0000
        /*0032*/ 	.short	0x0000
        /*0034*/ 	.byte	0x00, 0xf5, 0x21, 0x00


	//----- nvinfo : EIATTR_SPARSE_MMA_MASK
	.align		4
.L_25:
        /*0038*/ 	.byte	0x03, 0x50
        /*003a*/ 	.short	0x0000


	//----- nvinfo : EIATTR_MAXREG_COUNT
	.align		4
        /*003c*/ 	.byte	0x03, 0x1b
        /*003e*/ 	.short	0x00ff


	//----- nvinfo : EIATTR_MERCURY_ISA_VERSION
	.align		4
        /*0040*/ 	.byte	0x03, 0x5f
        /*0042*/ 	.short	0x0101


	//----- nvinfo : EIATTR_VRC_CTA_INIT_COUNT
	.align		4
        /*0044*/ 	.byte	0x02, 0x4a
	.zero		1
	.zero		1


	//----- nvinfo : EIATTR_EXIT_INSTR_OFFSETS
	.align		4
        /*0048*/ 	.byte	0x04, 0x1c
        /*004a*/ 	.short	(.L_27 - .L_26)


	//   ....[0]....
.L_26:
        /*004c*/ 	.word	0x000001c0


	//   ....[1]....
        /*0050*/ 	.word	0x000002f0


	//   ....[2]....
        /*0054*/ 	.word	0x00000360


	//----- nvinfo : EIATTR_CBANK_PARAM_SIZE
	.align		4
.L_27:
        /*0058*/ 	.byte	0x03, 0x19
        /*005a*/ 	.short	0x0010


	//----- nvinfo : EIATTR_PARAM_CBANK
	.align		4
        /*005c*/ 	.byte	0x04, 0x0a
        /*005e*/ 	.short	(.L_29 - .L_28)
	.align		4
.L_28:
        /*0060*/ 	.word	index@(.nv.constant0._Z17atomic_ref_kernelPiii)
        /*0064*/ 	.short	0x0380
        /*0066*/ 	.short	0x0010


	//----- nvinfo : EIATTR_SW_WAR
	.align		4
.L_29:
        /*0068*/ 	.byte	0x04, 0x36
        /*006a*/ 	.short	(.L_31 - .L_30)
.L_30:
        /*006c*/ 	.word	0x00000008
.L_31:


//--------------------- .nv.info._Z22acquire_release_kernelPi --------------------------
	.section	.nv.info._Z22acquire_release_kernelPi,"",@"SHT_CUDA_INFO"
	.sectionflags	@""
	.align	4


	//----- nvinfo : EIATTR_CUDA_API_VERSION
	.align		4
        /*0000*/ 	.byte	0x04, 0x37
        /*0002*/ 	.short	(.L_33 - .L_32)
.L_32:
        /*0004*/ 	.word	0x00000082


	//----- nvinfo : EIATTR_KPARAM_INFO
	.align		4
.L_33:
        /*0008*/ 	.byte	0x04, 0x17
        /*000a*/ 	.short	(.L_35 - .L_34)
.L_34:
        /*000c*/ 	.word	0x00000000
        /*0010*/ 	.short	0x0000
        /*0012*/ 	.short	0x0000
        /*0014*/ 	.byte	0x00, 0xf5, 0x21, 0x00


	//----- nvinfo : EIATTR_SPARSE_MMA_MASK
	.align		4
.L_35:
        /*0018*/ 	.byte	0x03, 0x50
        /*001a*/ 	.short	0x0000


	//----- nvinfo : EIATTR_MAXREG_COUNT
	.align		4
        /*001c*/ 	.byte	0x03, 0x1b
        /*001e*/ 	.short	0x00ff


	//----- nvinfo : EIATTR_NUM_BARRIERS
	.align		4
        /*0020*/ 	.byte	0x02, 0x4c
        /*0022*/ 	.byte	0x01
	.zero		1


	//----- nvinfo : EIATTR_MERCURY_ISA_VERSION
	.align		4
        /*0024*/ 	.byte	0x03, 0x5f
        /*0026*/ 	.short	0x0101


	//----- nvinfo : EIATTR_VRC_CTA_INIT_COUNT
	.align		4
        /*0028*/ 	.byte	0x02, 0x4a
	.zero		1
	.zero		1


	//----- nvinfo : EIATTR_EXIT_INSTR_OFFSETS
	.align		4
        /*002c*/ 	.byte	0x04, 0x1c
        /*002e*/ 	.short	(.L_37 - .L_36)


	//   ....[0]....
.L_36:
        /*0030*/ 	.word	0x00000190


	//   ....[1]....
        /*0034*/ 	.word	0x000001b0


	//   ....[2]....
        /*0038*/ 	.word	0x000002c0


	//----- nvinfo : EIATTR_CRS_STACK_SIZE
	.align		4
.L_37:
        /*003c*/ 	.byte	0x04, 0x1e
        /*003e*/ 	.short	(.L_39 - .L_38)
.L_38:
        /*0040*/ 	.word	0x00000000


	//----- nvinfo : EIATTR_CBANK_PARAM_SIZE
	.align		4
.L_39:
        /*0044*/ 	.byte	0x03, 0x19
        /*0046*/ 	.short	0x0008


	//----- nvinfo : EIATTR_PARAM_CBANK
	.align		4
        /*0048*/ 	.byte	0x04, 0x0a
        /*004a*/ 	.short	(.L_41 - .L_40)
	.align		4
.L_40:
        /*004c*/ 	.word	index@(.nv.constant0._Z22acquire_release_kernelPi)
        /*0050*/ 	.short	0x0380
        /*0052*/ 	.short	0x0008


	//----- nvinfo : EIATTR_SW_WAR
	.align		4
.L_41:
        /*0054*/ 	.byte	0x04, 0x36
        /*0056*/ 	.short	(.L_43 - .L_42)
.L_42:
        /*0058*/ 	.word	0x00000008
.L_43:


//--------------------- .nv.info._Z21atomic_counter_kernelPN4cuda3__46atomicIiLNS_3std3__412thread_scopeE1EEEi --------------------------
	.section	.nv.info._Z21atomic_counter_kernelPN4cuda3__46atomicIiLNS_3std3__412thread_scopeE1EEEi,"",@"SHT_CUDA_INFO"
	.sectionflags	@""
	.align	4


	//----- nvinfo : EIATTR_CUDA_API_VERSION
	.align		4
        /*0000*/ 	.byte	0x04, 0x37
        /*0002*/ 	.short	(.L_45 - .L_44)
.L_44:
        /*0004*/ 	.word	0x00000082


	//----- nvinfo : EIATTR_KPARAM_INFO
	.align		4
.L_45:
        /*0008*/ 	.byte	0x04, 0x17
        /*000a*/ 	.short	(.L_47 - .L_46)
.L_46:
        /*000c*/ 	.word	0x00000000
        /*0010*/ 	.short	0x0001
        /*0012*/ 	.short	0x0008
        /*0014*/ 	.byte	0x00, 0xf0, 0x11, 0x00


	//----- nvinfo : EIATTR_KPARAM_INFO
	.align		4
.L_47:
        /*0018*/ 	.byte	0x04, 0x17
        /*001a*/ 	.short	(.L_49 - .L_48)
.L_48:
        /*001c*/ 	.word	0x00000000
        /*0020*/ 	.short	0x0000
        /*0022*/ 	.short	0x0000
        /*0024*/ 	.byte	0x00, 0xf5, 0x21, 0x00


	//----- nvinfo : EIATTR_SPARSE_MMA_MASK
	.align		4
.L_49:
        /*0028*/ 	.byte	0x03, 0x50
        /*002a*/ 	.short	0x0000


	//----- nvinfo : EIATTR_MAXREG_COUNT
	.align		4
        /*002c*/ 	.byte	0x03, 0x1b
        /*002e*/ 	.short	0x00ff


	//----- nvinfo : EIATTR_MERCURY_ISA_VERSION
	.align		4
        /*0030*/ 	.byte	0x03, 0x5f
        /*0032*/ 	.short	0x0101


	//----- nvinfo : EIATTR_INT_WARP_WIDE_INSTR_OFFSETS
	.align		4
        /*0034*/ 	.byte	0x04, 0x31
        /*0036*/ 	.short	(.L_51 - .L_50)


	//   ....[0]....
.L_50:
        /*0038*/ 	.word	0x000000a0


	//----- nvinfo : EIATTR_VRC_CTA_INIT_COUNT
	.align		4
.L_51:
        /*003c*/ 	.byte	0x02, 0x4a
	.zero		1
	.zero		1


	//----- nvinfo : EIATTR_EXIT_INSTR_OFFSETS
	.align		4
        /*0040*/ 	.byte	0x04, 0x1c
        /*0042*/ 	.short	(.L_53 - .L_52)


	//   ....[0]....
.L_52:
        /*0044*/ 	.word	0x00000070


	//   ....[1]....
        /*0048*/ 	.word	0x00000100


	//----- nvinfo : EIATTR_CBANK_PARAM_SIZE
	.align		4
.L_53:
        /*004c*/ 	.byte	0x03, 0x19
        /*004e*/ 	.short	0x000c


	//----- nvinfo : EIATTR_PARAM_CBANK
	.align		4
        /*0050*/ 	.byte	0x04, 0x0a
        /*0052*/ 	.short	(.L_55 - .L_54)
	.align		4
.L_54:
        /*0054*/ 	.word	index@(.nv.constant0._Z21atomic_counter_kernelPN4cuda3__46atomicIiLNS_3std3__412thread_scopeE1EEEi)
        /*0058*/ 	.short	0x0380
        /*005a*/ 	.short	0x000c


	//----- nvinfo : EIATTR_SW_WAR
	.align		4
.L_55:
        /*005c*/ 	.byte	0x04, 0x36
        /*005e*/ 	.short	(.L_57 - .L_56)
.L_56:
        /*0060*/ 	.word	0x00000008
.L_57:


//--------------------- .nv.callgraph             --------------------------
	.section	.nv.callgraph,"",@"SHT_CUDA_CALLGRAPH"
	.align	4
	.sectionentsize	8
	.align		4
        /*0000*/ 	.word	0x00000000
	.align		4
        /*0004*/ 	.word	0xffffffff
	.align		4
        /*0008*/ 	.word	0x00000000
	.align		4
        /*000c*/ 	.word	0xfffffffe
	.align		4
        /*0010*/ 	.word	0x00000000
	.align		4
        /*0014*/ 	.word	0xfffffffd
	.align		4
        /*0018*/ 	.word	0x00000000
	.align		4
        /*001c*/ 	.word	0xfffffffc


//--------------------- .text._Z17atomic_ref_kernelPiii --------------------------
	.section	.text._Z17atomic_ref_kernelPiii,"ax",@progbits
	.align	128
        .global         _Z17atomic_ref_kernelPiii
        .type           _Z17atomic_ref_kernelPiii,@function
        .size           _Z17atomic_ref_kernelPiii,(.L_x_9 - _Z17atomic_ref_kernelPiii)
        .other          _Z17atomic_ref_kernelPiii,@"STO_CUDA_ENTRY STV_DEFAULT"
_Z17atomic_ref_kernelPiii:
.text._Z17atomic_ref_kernelPiii:
[----:B------:R-:W-:Y:S08]  /*0000*/  LDC R1, c[0x0][0x37c] ;  /* 0x0000df00ff017b82 */ /* 0x000ff00000000800 */
[----:B------:R-:W0:Y:S01]  /*0010*/  LDC R8, c[0x0][0x388] ;  /* 0x0000e200ff087b82 */ /* 0x000e220000000800 */
[----:B------:R-:W1:Y:S07]  /*0020*/  S2R R5, SR_TID.X ;  /* 0x0000000000057919 */ /* 0x000e6e0000002100 */
[----:B------:R-:W1:Y:S08]  /*0030*/  S2UR UR4, SR_CTAID.X ;  /* 0x00000000000479c3 */ /* 0x000e700000002500 */
[----:B------:R-:W1:Y:S01]  /*0040*/  LDC R0, c[0x0][0x360] ;  /* 0x0000d800ff007b82 */ /* 0x000e620000000800 */
[----:B0-----:R-:W-:-:S04]  /*0050*/  IABS R7, R8 ;  /* 0x0000000800077213 */ /* 0x001fc80000000000 */
[----:B------:R-:W0:Y:S01]  /*0060*/  I2F.RP R4, R7 ;  /* 0x0000000700047306 */ /* 0x000e220000209400 */
[----:B-1----:R-:W-:-:S07]  /*0070*/  IMAD R0, R0, UR4, R5 ;  /* 0x0000000400007c24 */ /* 0x002fce000f8e0205 */
[----:B0-----:R-:W0:Y:S01]  /*0080*/  MUFU.RCP R4, R4 ;  /* 0x0000000400047308 */ /* 0x001e220000001000 */
[----:B------:R-:W-:Y:S01]  /*0090*/  ISETP.GE.AND P1, PT, R0, RZ, PT ;  /* 0x000000ff0000720c */ /* 0x000fe20003f26270 */
[----:B0-----:R-:W-:Y:S01]  /*00a0*/  VIADD R2, R4, 0xffffffe ;  /* 0x0ffffffe04027836 */ /* 0x001fe20000000000 */
[----:B------:R-:W-:-:S05]  /*00b0*/  IABS R4, R0 ;  /* 0x0000000000047213 */ /* 0x000fca0000000000 */
[----:B------:R0:W1:Y:S02]  /*00c0*/  F2I.FTZ.U32.TRUNC.NTZ R3, R2 ;  /* 0x0000000200037305 */ /* 0x000064000021f000 */
[----:B0-----:R-:W-:Y:S02]  /*00d0*/  IMAD.MOV.U32 R2, RZ, RZ, RZ ;  /* 0x000000ffff027224 */ /* 0x001fe400078e00ff */
[----:B-1----:R-:W-:-:S04]  /*00e0*/  IMAD.MOV R6, RZ, RZ, -R3 ;  /* 0x000000ffff067224 */ /* 0x002fc800078e0a03 */
[----:B------:R-:W-:-:S04]  /*00f0*/  IMAD R5, R6, R7, RZ ;  /* 0x0000000706057224 */ /* 0x000fc800078e02ff */
[----:B------:R-:W-:Y:S02]  /*0100*/  IMAD.HI.U32 R3, R3, R5, R2 ;  /* 0x0000000503037227 */ /* 0x000fe400078e0002 */
[----:B------:R-:W0:Y:S04]  /*0110*/  LDC R5, c[0x0][0x38c] ;  /* 0x0000e300ff057b82 */ /* 0x000e280000000800 */
[----:B------:R-:W-:-:S05]  /*0120*/  IMAD.HI.U32 R3, R3, R4, RZ ;  /* 0x0000000403037227 */ /* 0x000fca00078e00ff */
[----:B------:R-:W-:-:S05]  /*0130*/  IADD3 R3, PT, PT, -R3, RZ, RZ ;  /* 0x000000ff03037210 */ /* 0x000fca0007ffe1ff */
[C---:B------:R-:W-:Y:S02]  /*0140*/  IMAD R4, R7.reuse, R3, R4 ;  /* 0x0000000307047224 */ /* 0x040fe400078e0204 */
[----:B------:R-:W1:Y:S03]  /*0150*/  LDC.64 R2, c[0x0][0x380] ;  /* 0x0000e000ff027b82 */ /* 0x000e660000000a00 */
[----:B------:R-:W-:Y:S02]  /*0160*/  ISETP.GT.U32.AND P0, PT, R7, R4, PT ;  /* 0x000000040700720c */ /* 0x000fe40003f04070 */
[----:B0-----:R-:W-:-:S11]  /*0170*/  ISETP.GE.AND P2, PT, R5, 0x1, PT ;  /* 0x000000010500780c */ /* 0x001fd60003f46270 */
[----:B------:R-:W-:-:S05]  /*0180*/  @!P0 IMAD.IADD R4, R4, 0x1, -R7 ;  /* 0x0000000104048824 */ /* 0x000fca00078e0a07 */
[----:B------:R-:W-:-:S13]  /*0190*/  ISETP.GT.U32.AND P0, PT, R7, R4, PT ;  /* 0x000000040700720c */ /* 0x000fda0003f04070 */
[----:B------:R-:W-:Y:S01]  /*01a0*/  @!P0 IMAD.IADD R4, R4, 0x1, -R7 ;  /* 0x0000000104048824 */ /* 0x000fe200078e0a07 */
[----:B------:R-:W-:Y:S01]  /*01b0*/  ISETP.NE.AND P0, PT, R8, RZ, PT ;  /* 0x000000ff0800720c */ /* 0x000fe20003f05270 */
[----:B-1----:R-:W-:-:S12]  /*01c0*/  @!P2 EXIT ;  /* 0x000000000000a94d */ /* 0x002fd80003800000 */
[C---:B------:R-:W-:Y:S01]  /*01d0*/  ISETP.GE.U32.AND P2, PT, R5.reuse, 0x4, PT ;  /* 0x000000040500780c */ /* 0x040fe20003f46070 */
[----:B------:R-:W0:Y:S01]  /*01e0*/  LDCU.64 UR4, c[0x0][0x358] ;  /* 0x00006b00ff0477ac */ /* 0x000e220008000a00 */
[----:B------:R-:W-:Y:S02]  /*01f0*/  @!P1 IADD3 R4, PT, PT, -R4, RZ, RZ ;  /* 0x000000ff04049210 */ /* 0x000fe40007ffe1ff */
[----:B------:R-:W-:Y:S02]  /*0200*/  @!P0 LOP3.LUT R4, RZ, R8, RZ, 0x33, !PT ;  /* 0x00000008ff048212 */ /* 0x000fe400078e33ff */
[----:B------:R-:W-:-:S03]  /*0210*/  LOP3.LUT R0, R5, 0x3, RZ, 0xc0, !PT ;  /* 0x0000000305007812 */ /* 0x000fc600078ec0ff */
[----:B------:R-:W-:Y:S01]  /*0220*/  IMAD.WIDE R2, R4, 0x4, R2 ;  /* 0x0000000404027825 */ /* 0x000fe200078e0202 */
[----:B------:R-:W-:-:S03]  /*0230*/  ISETP.NE.AND P1, PT, R0, RZ, PT ;  /* 0x000000ff0000720c */ /* 0x000fc60003f25270 */
[----:B------:R-:W-:Y:S10]  /*0240*/  @!P2 BRA `(.L_x_0) ;  /* 0x000000000028a947 */ /* 0x000ff40003800000 */
[----:B------:R-:W-:Y:S01]  /*0250*/  LOP3.LUT R4, R5, 0x7ffffffc, RZ, 0xc0, !PT ;  /* 0x7ffffffc05047812 */ /* 0x000fe200078ec0ff */
[----:B------:R-:W-:-:S04]  /*0260*/  IMAD.MOV.U32 R5, RZ, RZ, 0x1 ;  /* 0x00000001ff057424 */ /* 0x000fc800078e00ff */
[----:B------:R-:W-:-:S07]  /*0270*/  IMAD.MOV R4, RZ, RZ, -R4 ;  /* 0x000000ffff047224 */ /* 0x000fce00078e0a04 */
.L_x_1:
[----:B------:R-:W-:Y:S01]  /*0280*/  IADD3 R4, PT, PT, R4, 0x4, RZ ;  /* 0x0000000404047810 */ /* 0x000fe20007ffe0ff */
[----:B01----:R1:W-:Y:S03]  /*0290*/  ATOM.E.ADD.S32.STRONG.GPU PT, RZ, desc[UR4][R2.64], R5 ;  /* 0x8000000502ff798a */ /* 0x0033e600081ef304 */
[----:B------:R-:W-:Y:S01]  /*02a0*/  ISETP.NE.AND P0, PT, R4, RZ, PT ;  /* 0x000000ff0400720c */ /* 0x000fe20003f05270 */
[----:B------:R1:W-:Y:S04]  /*02b0*/  ATOM.E.ADD.S32.STRONG.GPU PT, RZ, desc[UR4][R2.64], R5 ;  /* 0x8000000502ff798a */ /* 0x0003e800081ef304 */
[----:B------:R1:W-:Y:S04]  /*02c0*/  ATOM.E.ADD.S32.STRONG.GPU PT, RZ, desc[UR4][R2.64], R5 ;  /* 0x8000000502ff798a */ /* 0x0003e800081ef304 */
[----:B------:R1:W-:Y:S04]  /*02d0*/  ATOM.E.ADD.S32.STRONG.GPU PT, RZ, desc[UR4][R2.64], R5 ;  /* 0x8000000502ff798a */ /* 0x0003e800081ef304 */
[----:B------:R-:W-:Y:S05]  /*02e0*/  @P0 BRA `(.L_x_1) ;  /* 0xfffffffc00e40947 */ /* 0x000fea000383ffff */
.L_x_0:
[----:B0-----:R-:W-:Y:S05]  /*02f0*/  @!P1 EXIT ;  /* 0x000000000000994d */ /* 0x001fea0003800000 */
[----:B------:R-:W-:Y:S02]  /*0300*/  IMAD.MOV R0, RZ, RZ, -R0 ;  /* 0x000000ffff007224 */ /* 0x000fe400078e0a00 */
[----:B-1----:R-:W-:-:S07]  /*0310*/  IMAD.MOV.U32 R5, RZ, RZ, 0x1 ;  /* 0x00000001ff057424 */ /* 0x002fce00078e00ff */
.L_x_2:
[----:B------:R-:W-:Y:S01]  /*0320*/  IADD3 R0, PT, PT, R0, 0x1, RZ ;  /* 0x0000000100007810 */ /* 0x000fe20007ffe0ff */
[----:B------:R0:W-:Y:S03]  /*0330*/  ATOM.E.ADD.S32.STRONG.GPU PT, RZ, desc[UR4][R2.64], R5 ;  /* 0x8000000502ff798a */ /* 0x0001e600081ef304 */
[----:B------:R-:W-:-:S13]  /*0340*/  ISETP.NE.AND P0, PT, R0, RZ, PT ;  /* 0x000000ff0000720c */ /* 0x000fda0003f05270 */
[----:B0-----:R-:W-:Y:S05]  /*0350*/  @P0 BRA `(.L_x_2) ;  /* 0xfffffffc00f00947 */ /* 0x001fea000383ffff */
[----:B------:R-:W-:Y:S05]  /*0360*/  EXIT ;  /* 0x000000000000794d */ /* 0x000fea0003800000 */
.L_x_3:
[----:B------:R-:W-:-:S00]  /*0370*/  BRA `(.L_x_3) ;  /* 0xfffffffc00fc7947 */ /* 0x000fc0000383ffff */
[----:B------:R-:W-:-:S00]  /*0380*/  NOP ;  /* 0x0000000000007918 */ /* 0x000fc00000000000 */
[----:B------:R-:W-:-:S00]  /*0390*/  NOP ;  /* 0x0000000000007918 */ /* 0x000fc00000000000 */
[----:B------:R-:W-:-:S00]  /*03a0*/  NOP ;  /* 0x0000000000007918 */ /* 0x000fc00000000000 */
[----:B------:R-:W-:-:S00]  /*03b0*/  NOP ;  /* 0x0000000000007918 */ /* 0x000fc00000000000 */
[----:B------:R-:W-:-:S00]  /*03c0*/  NOP ;  /* 0x0000000000007918 */ /* 0x000fc00000000000 */
[----:B------:R-:W-:-:S00]  /*03d0*/  NOP ;  /* 0x0000000000007918 */ /* 0x000fc00000000000 */
[----:B------:R-:W-:-:S00]  /*03e0*/  NOP ;  /* 0x0000000000007918 */ /* 0x000fc00000000000 */
[----:B------:R-:W-:-:S00]  /*03f0*/  NOP ;  /* 0x0000000000007918 */ /* 0x000fc00000000000 */
.L_x_9:


//--------------------- .text._Z22acquire_release_kernelPi --------------------------
	.section	.text._Z22acquire_release_kernelPi,"ax",@progbits
	.align	128
        .global         _Z22acquire_release_kernelPi
        .type           _Z22acquire_release_kernelPi,@function
        .size           _Z22acquire_release_kernelPi,(.L_x_10 - _Z22acquire_release_kernelPi)
        .other          _Z22acquire_release_kernelPi,@"STO_CUDA_ENTRY STV_DEFAULT"
_Z22acquire_release_kernelPi:
.text._Z22acquire_release_kernelPi:
[----:B------:R-:W-:Y:S01]  /*0000*/  LDC R1, c[0x0][0x37c] ;  /* 0x0000df00ff017b82 */ /* 0x000fe20000000800 */
[----:B------:R-:W0:Y:S01]  /*0010*/  S2R R4, SR_TID.X ;  /* 0x0000000000047919 */ /* 0x000e220000002100 */
[----:B------:R-:W1:Y:S01]  /*0020*/  LDCU.64 UR4, c[0x0][0x358] ;  /* 0x00006b00ff0477ac */ /* 0x000e620008000a00 */
[----:B0-----:R-:W-:-:S13]  /*0030*/  ISETP.NE.AND P0, PT, R4, RZ, PT ;  /* 0x000000ff0400720c */ /* 0x001fda0003f05270 */
[----:B------:R-:W0:Y:S01]  /*0040*/  @!P0 S2R R3, SR_CgaCtaId ;  /* 0x0000000000038919 */ /* 0x000e220000008800 */
[----:B------:R-:W-:Y:S01]  /*0050*/  @!P0 MOV R0, 0x400 ;  /* 0x0000040000008802 */ /* 0x000fe20000000f00 */
[----:B------:R-:W2:Y:S03]  /*0060*/  @!P0 S2R R5, SR_SWINHI ;  /* 0x0000000000058919 */ /* 0x000ea60000002f00 */
[----:B0-----:R-:W-:-:S04]  /*0070*/  @!P0 LEA R0, R3, R0, 0x18 ;  /* 0x0000000003008211 */ /* 0x001fc800078ec0ff */
[----:B------:R-:W-:Y:S02]  /*0080*/  @!P0 MOV R2, R0 ;  /* 0x0000000000028202 */ /* 0x000fe40000000f00 */
[----:B--2---:R-:W-:-:S05]  /*0090*/  @!P0 MOV R3, R5 ;  /* 0x0000000500038202 */ /* 0x004fca0000000f00 */
[----:B-1----:R0:W-:Y:S04]  /*00a0*/  @!P0 ST.E.STRONG.SM desc[UR4][R2.64], RZ ;  /* 0x000000ff02008985 */ /* 0x0021e8000c10b904 */
[----:B------:R0:W-:Y:S01]  /*00b0*/  @!P0 STS [R0+0x4], RZ ;  /* 0x000004ff00008388 */ /* 0x0001e20000000800 */
[----:B------:R-:W-:Y:S06]  /*00c0*/  BAR.SYNC.DEFER_BLOCKING 0x0 ;  /* 0x0000000000007b1d */ /* 0x000fec0000010000 */
[----:B------:R-:W-:Y:S05]  /*00d0*/  @P0 BRA `(.L_x_4) ;  /* 0x0000000000300947 */ /* 0x000fea0003800000 */
[----:B0-----:R-:W0:Y:S01]  /*00e0*/  S2R R3, SR_CgaCtaId ;  /* 0x0000000000037919 */ /* 0x001e220000008800 */
[----:B------:R-:W-:Y:S01]  /*00f0*/  MOV R0, 0x400 ;  /* 0x0000040000007802 */ /* 0x000fe20000000f00 */
[----:B------:R-:W-:Y:S01]  /*0100*/  IMAD.MOV.U32 R5, RZ, RZ, 0x1 ;  /* 0x00000001ff057424 */ /* 0x000fe200078e00ff */
[----:B------:R-:W1:Y:S02]  /*0110*/  S2R R4, SR_SWINHI ;  /* 0x0000000000047919 */ /* 0x000e640000002f00 */
[----:B0-----:R-:W-:Y:S01]  /*0120*/  LEA R7, R3, R0, 0x18 ;  /* 0x0000000003077211 */ /* 0x001fe200078ec0ff */
[----:B------:R-:W-:-:S03]  /*0130*/  IMAD.MOV.U32 R0, RZ, RZ, 0x2a ;  /* 0x0000002aff007424 */ /* 0x000fc600078e00ff */
[----:B------:R-:W-:Y:S02]  /*0140*/  MOV R2, R7 ;  /* 0x0000000700027202 */ /* 0x000fe40000000f00 */
[----:B-1----:R-:W-:Y:S01]  /*0150*/  MOV R3, R4 ;  /* 0x0000000400037202 */ /* 0x002fe20000000f00 */
[----:B------:R-:W-:Y:S01]  /*0160*/  STS [R7+0x4], R0 ;  /* 0x0000040007007388 */ /* 0x000fe20000000800 */
[----:B------:R0:W-:Y:S06]  /*0170*/  MEMBAR.ALL.CTA ;  /* 0x0000000000007992 */ /* 0x0001ec0000008000 */
[----:B0-----:R-:W-:Y:S01]  /*0180*/  ST.E.STRONG.SM desc[UR4][R2.64], R5 ;  /* 0x0000000502007985 */ /* 0x001fe2000c10b904 */
[----:B------:R-:W-:Y:S05]  /*0190*/  EXIT ;  /* 0x000000000000794d */ /* 0x000fea0003800000 */
.L_x_4:
[----:B------:R-:W-:-:S13]  /*01a0*/  ISETP.NE.AND P0, PT, R4, 0x1, PT ;  /* 0x000000010400780c */ /* 0x000fda0003f05270 */
[----:B------:R-:W-:Y:S05]  /*01b0*/  @P0 EXIT ;  /* 0x000000000000094d */ /* 0x000fea0003800000 */
[----:B0-----:R-:W0:Y:S01]  /*01c0*/  S2R R3, SR_CgaCtaId ;  /* 0x0000000000037919 */ /* 0x001e220000008800 */
[----:B------:R-:W-:Y:S01]  /*01d0*/  MOV R0, 0x400 ;  /* 0x0000040000007802 */ /* 0x000fe20000000f00 */
[----:B------:R-:W-:Y:S01]  /*01e0*/  BSSY B0, `(.L_x_5) ;  /* 0x000000a000007945 */ /* 0x000fe20003800000 */
[----:B------:R-:W1:Y:S02]  /*01f0*/  S2R R5, SR_SWINHI ;  /* 0x0000000000057919 */ /* 0x000e640000002f00 */
[----:B0-----:R-:W-:-:S04]  /*0200*/  LEA R0, R3, R0, 0x18 ;  /* 0x0000000003007211 */ /* 0x001fc800078ec0ff */
[----:B------:R-:W-:Y:S02]  /*0210*/  MOV R2, R0 ;  /* 0x0000000000027202 */ /* 0x000fe40000000f00 */
[----:B-1----:R-:W-:-:S07]  /*0220*/  MOV R3, R5 ;  /* 0x0000000500037202 */ /* 0x002fce0000000f00 */
.L_x_6:
[----:B------:R-:W2:Y:S02]  /*0230*/  LD.E.STRONG.SM R4, desc[UR4][R2.64] ;  /* 0x0000000402047980 */ /* 0x000ea4000c10b900 */
[----:B--2---:R-:W-:Y:S01]  /*0240*/  NOP ;  /* 0x0000000000007918 */ /* 0x004fe20000000000 */
[----:B------:R-:W-:Y:S05]  /*0250*/  YIELD ;  /* 0x0000000000007946 */ /* 0x000fea0003800000 */
[----:B------:R-:W-:-:S13]  /*0260*/  ISETP.NE.AND P0, PT, R4, RZ, PT ;  /* 0x000000ff0400720c */ /* 0x000fda0003f05270 */
[----:B------:R-:W-:Y:S05]  /*0270*/  @!P0 BRA `(.L_x_6) ;  /* 0xfffffffc00ec8947 */ /* 0x000fea000383ffff */
[----:B------:R-:W-:Y:S05]  /*0280*/  BSYNC B0 ;  /* 0x0000000000007941 */ /* 0x000fea0003800000 */
.L_x_5:
[----:B------:R-:W0:Y:S01]  /*0290*/  LDS R5, [R0+0x4] ;  /* 0x0000040000057984 */ /* 0x000e220000000800 */
[----:B------:R-:W0:Y:S03]  /*02a0*/  LDC.64 R2, c[0x0][0x380] ;  /* 0x0000e000ff027b82 */ /* 0x000e260000000a00 */
[----:B0-----:R-:W-:Y:S01]  /*02b0*/  STG.E desc[UR4][R2.64], R5 ;  /* 0x0000000502007986 */ /* 0x001fe2000c101904 */
[----:B------:R-:W-:Y:S05]  /*02c0*/  EXIT ;  /* 0x000000000000794d */ /* 0x000fea0003800000 */
.L_x_7:
        /* <DEDUP_REMOVED lines=11> */
.L_x_10:


//--------------------- .text._Z21atomic_counter_kernelPN4cuda3__46atomicIiLNS_3std3__412thread_scopeE1EEEi --------------------------
	.section	.text._Z21atomic_counter_kernelPN4cuda3__46atomicIiLNS_3std3__412thread_scopeE1EEEi,"ax",@progbits
	.align	128
        .global         _Z21atomic_counter_kernelPN4cuda3__46atomicIiLNS_3std3__412thread_scopeE1EEEi
        .type           _Z21atomic_counter_kernelPN4cuda3__46atomicIiLNS_3std3__412thread_scopeE1EEEi,@function
        .size           _Z21atomic_counter_kernelPN4cuda3__46atomicIiLNS_3std3__412thread_scopeE1EEEi,(.L_x_11 - _Z21atomic_counter_kernelPN4cuda3__46atomicIiLNS_3std3__412thread_scopeE1EEEi)
        .other          _Z21atomic_counter_kernelPN4cuda3__46atomicIiLNS_3std3__412thread_scopeE1EEEi,@"STO_CUDA_ENTRY STV_DEFAULT"
_Z21atomic_counter_kernelPN4cuda3__46atomicIiLNS_3std3__412thread_scopeE1EEEi:
.text._Z21atomic_counter_kernelPN4cuda3__46atomicIiLNS_3std3__412thread_scopeE1EEEi:
[----:B------:R-:W-:Y:S01]  /*0000*/  LDC R1, c[0x0][0x37c] ;  /* 0x0000df00ff017b82 */ /* 0x000fe20000000800 */
[----:B------:R-:W0:Y:S07]  /*0010*/  S2R R3, SR_TID.X ;  /* 0x0000000000037919 */ /* 0x000e2e0000002100 */
[----:B------:R-:W0:Y:S01]  /*0020*/  S2UR UR4, SR_CTAID.X ;  /* 0x00000000000479c3 */ /* 0x000e220000002500 */
[----:B------:R-:W1:Y:S07]  /*0030*/  LDCU UR5, c[0x0][0x388] ;  /* 0x00007100ff0577ac */ /* 0x000e6e0008000800 */
[----:B------:R-:W0:Y:S02]  /*0040*/  LDC R0, c[0x0][0x360] ;  /* 0x0000d800ff007b82 */ /* 0x000e240000000800 */
[----:B0-----:R-:W-:-:S05]  /*0050*/  IMAD R0, R0, UR4, R3 ;  /* 0x0000000400007c24 */ /* 0x001fca000f8e0203 */
[----:B-1----:R-:W-:-:S13]  /*0060*/  ISETP.GE.AND P0, PT, R0, UR5, PT ;  /* 0x0000000500007c0c */ /* 0x002fda000bf06270 */
[----:B------:R-:W-:Y:S05]  /*0070*/  @P0 EXIT ;  /* 0x000000000000094d */ /* 0x000fea0003800000 */
[----:B------:R-:W0:Y:S01]  /*0080*/  S2R R0, SR_LANEID ;  /* 0x0000000000007919 */ /* 0x000e220000000000 */
[----:B------:R-:W1:Y:S01]  /*0090*/  LDC.64 R2, c[0x0][0x380] ;  /* 0x0000e000ff027b82 */ /* 0x000e620000000a00 */
[----:B------:R-:W-:Y:S01]  /*00a0*/  VOTEU.ANY UR6, UPT, PT ;  /* 0x0000000000067886 */ /* 0x000fe200038e0100 */
[----:B------:R-:W1:Y:S01]  /*00b0*/  LDCU.64 UR4, c[0x0][0x358] ;  /* 0x00006b00ff0477ac */ /* 0x000e620008000a00 */
[----:B------:R-:W1:Y:S01]  /*00c0*/  POPC R5, UR6 ;  /* 0x0000000600057d09 */ /* 0x000e620008000000 */
[----:B------:R-:W-:-:S06]  /*00d0*/  UFLO.U32 UR7, UR6 ;  /* 0x00000006000772bd */ /* 0x000fcc00080e0000 */
[----:B0-----:R-:W-:-:S13]  /*00e0*/  ISETP.EQ.U32.AND P0, PT, R0, UR7, PT ;  /* 0x0000000700007c0c */ /* 0x001fda000bf02070 */
[----:B-1----:R-:W-:Y:S01]  /*00f0*/  @P0 ATOM.E.ADD.S32.STRONG.GPU PT, RZ, desc[UR4][R2.64], R5 ;  /* 0x8000000502ff098a */ /* 0x002fe200081ef304 */
[----:B------:R-:W-:Y:S05]  /*0100*/  EXIT ;  /* 0x000000000000794d */ /* 0x000fea0003800000 */
.L_x_8:
        /* <DEDUP_REMOVED lines=15> */
.L_x_11:


//--------------------- .nv.shared.reserved.0     --------------------------
	.section	.nv.shared.reserved.0,"aw",@nobits
	.weak		__nv_reservedSMEM_offset_0_alias
	.size		__nv_reservedSMEM_offset_0_alias, 0, 64
	.other		__nv_reservedSMEM_offset_0_alias,@"STO_CUDA_RESERVED_SHARED STV_DEFAULT"
__nv_reservedSMEM_offset_0_alias:
	.zero		0
	.zero		64


//--------------------- .nv.shared._Z22acquire_release_kernelPi --------------------------
	.section	.nv.shared._Z22acquire_release_kernelPi,"aw",@nobits
	.sectionflags	@""
	.align	4
.nv.shared._Z22acquire_release_kernelPi:
	.zero		1032


//--------------------- .nv.constant0._Z17atomic_ref_kernelPiii --------------------------
	.section	.nv.constant0._Z17atomic_ref_kernelPiii,"a",@progbits
	.sectionflags	@""
	.align	4
.nv.constant0._Z17atomic_ref_kernelPiii:
	.zero		912


//--------------------- .nv.constant0._Z22acquire_release_kernelPi --------------------------
	.section	.nv.constant0._Z22acquire_release_kernelPi,"a",@progbits
	.sectionflags	@""
	.align	4
.nv.constant0._Z22acquire_release_kernelPi:
	.zero		904


//--------------------- .nv.constant0._Z21atomic_counter_kernelPN4cuda3__46atomicIiLNS_3std3__412thread_scopeE1EEEi --------------------------
	.section	.nv.constant0._Z21atomic_counter_kernelPN4cuda3__46atomicIiLNS_3std3__412thread_scopeE1EEEi,"a",@progbits
	.sectionflags	@""
	.align	4
.nv.constant0._Z21atomic_counter_kernelPN4cuda3__46atomicIiLNS_3std3__412thread_scopeE1EEEi:
	.zero		908


//--------------------- SYMBOLS --------------------------

	.type		.nv.reservedSmem.offset0,@object
	.size		.nv.reservedSmem.offset0,0x4
	.type		.nv.reservedSmem.cap,@object
	.size		.nv.reservedSmem.cap,0x4
